	.headerflags	@"EF_CUDA_TEXMODE_UNIFIED EF_CUDA_64BIT_ADDRESS EF_CUDA_ACCELERATORS EF_CUDA_SM90 EF_CUDA_VIRTUAL_SM(EF_CUDA_SM90)"
	.elftype	@"ET_EXEC"


//--------------------- .nv.info                  --------------------------
	.section	.nv.info,"",@"SHT_CUDA_INFO"
	.align	4


	//----- nvinfo : EIATTR_REGCOUNT
	.align		4
        /*0000*/ 	.byte	0x04, 0x2f
        /*0002*/ 	.short	(.L_1 - .L_0)
	.align		4
.L_0:
        /*0004*/ 	.word	index@(triton_poi_fused_add_1)
        /*0008*/ 	.word	0x00000012


	//----- nvinfo : EIATTR_MIN_STACK_SIZE
	.align		4
.L_1:
        /*000c*/ 	.byte	0x04, 0x12
        /*000e*/ 	.short	(.L_3 - .L_2)
	.align		4
.L_2:
        /*0010*/ 	.word	index@(triton_poi_fused_add_1)
        /*0014*/ 	.word	0x00000000


	//----- nvinfo : EIATTR_FRAME_SIZE
	.align		4
.L_3:
        /*0018*/ 	.byte	0x04, 0x11
        /*001a*/ 	.short	(.L_5 - .L_4)
	.align		4
.L_4:
        /*001c*/ 	.word	index@(triton_poi_fused_add_1)
        /*0020*/ 	.word	0x00000000


	//----- nvinfo : EIATTR_MIN_STACK_SIZE
	.align		4
.L_5:
        /*0024*/ 	.byte	0x04, 0x12
        /*0026*/ 	.short	(.L_7 - .L_6)
	.align		4
.L_6:
        /*0028*/ 	.word	index@(triton_poi_fused_add_1)
        /*002c*/ 	.word	0x00000000
.L_7:


//--------------------- .nv.info.triton_poi_fused_add_1 --------------------------
	.section	.nv.info.triton_poi_fused_add_1,"",@"SHT_CUDA_INFO"
	.sectionflags	@""
	.align	4


	//----- nvinfo : EIATTR_CUDA_API_VERSION
	.align		4
        /*0000*/ 	.byte	0x04, 0x37
        /*0002*/ 	.short	(.L_9 - .L_8)
.L_8:
        /*0004*/ 	.word	0x0000007c


	//----- nvinfo : EIATTR_KPARAM_INFO
	.align		4
.L_9:
        /*0008*/ 	.byte	0x04, 0x17
        /*000a*/ 	.short	(.L_11 - .L_10)
.L_10:
        /*000c*/ 	.word	0x00000000
        /*0010*/ 	.short	0x0005
        /*0012*/ 	.short	0x0024
        /*0014*/ 	.byte	0x00, 0xf0, 0x11, 0x00


	//----- nvinfo : EIATTR_KPARAM_INFO
	.align		4
.L_11:
        /*0018*/ 	.byte	0x04, 0x17
        /*001a*/ 	.short	(.L_13 - .L_12)
.L_12:
        /*001c*/ 	.word	0x00000000
        /*0020*/ 	.short	0x0004
        /*0022*/ 	.short	0x0020
        /*0024*/ 	.byte	0x00, 0xf0, 0x11, 0x00


	//----- nvinfo : EIATTR_KPARAM_INFO
	.align		4
.L_13:
        /*0028*/ 	.byte	0x04, 0x17
        /*002a*/ 	.short	(.L_15 - .L_14)
.L_14:
        /*002c*/ 	.word	0x00000000
        /*0030*/ 	.short	0x0003
        /*0032*/ 	.short	0x0018
        /*0034*/ 	.byte	0x00, 0xf4, 0x21, 0x00


	//----- nvinfo : EIATTR_KPARAM_INFO
	.align		4
.L_15:
        /*0038*/ 	.byte	0x04, 0x17
        /*003a*/ 	.short	(.L_17 - .L_16)
.L_16:
        /*003c*/ 	.word	0x00000000
        /*0040*/ 	.short	0x0002
        /*0042*/ 	.short	0x0010
        /*0044*/ 	.byte	0x00, 0xf4, 0x21, 0x00


	//----- nvinfo : EIATTR_KPARAM_INFO
	.align		4
.L_17:
        /*0048*/ 	.byte	0x04, 0x17
        /*004a*/ 	.short	(.L_19 - .L_18)
.L_18:
        /*004c*/ 	.word	0x00000000
        /*0050*/ 	.short	0x0001
        /*0052*/ 	.short	0x0008
        /*0054*/ 	.byte	0x00, 0xf4, 0x21, 0x00


	//----- nvinfo : EIATTR_KPARAM_INFO
	.align		4
.L_19:
        /*0058*/ 	.byte	0x04, 0x17
        /*005a*/ 	.short	(.L_21 - .L_20)
.L_20:
        /*005c*/ 	.word	0x00000000
        /*0060*/ 	.short	0x0000
        /*0062*/ 	.short	0x0000
        /*0064*/ 	.byte	0x00, 0xf4, 0x21, 0x00


	//----- nvinfo : EIATTR_SPARSE_MMA_MASK
	.align		4
.L_21:
        /*0068*/ 	.byte	0x03, 0x50
        /*006a*/ 	.short	0x0000


	//----- nvinfo : EIATTR_MAXREG_COUNT
	.align		4
        /*006c*/ 	.byte	0x03, 0x1b
        /*006e*/ 	.short	0x00ff


	//----- nvinfo : EIATTR_EXIT_INSTR_OFFSETS
	.align		4
        /*0070*/ 	.byte	0x04, 0x1c
        /*0072*/ 	.short	(.L_23 - .L_22)


	//   ....[0]....
.L_22:
        /*0074*/ 	.word	0x00000420


	//   ....[1]....
        /*0078*/ 	.word	0x00000440


	//----- nvinfo : EIATTR_REQNTID
	.align		4
.L_23:
        /*007c*/ 	.byte	0x04, 0x10
        /*007e*/ 	.short	(.L_25 - .L_24)
.L_24:
        /*0080*/ 	.word	0x00000020
        /*0084*/ 	.word	0x00000001
        /*0088*/ 	.word	0x00000001


	//----- nvinfo : EIATTR_CBANK_PARAM_SIZE
	.align		4
.L_25:
        /*008c*/ 	.byte	0x03, 0x19
        /*008e*/ 	.short	0x0028


	//----- nvinfo : EIATTR_PARAM_CBANK
	.align		4
        /*0090*/ 	.byte	0x04, 0x0a
        /*0092*/ 	.short	(.L_27 - .L_26)
	.align		4
.L_26:
        /*0094*/ 	.word	index@(.nv.constant0.triton_poi_fused_add_1)
        /*0098*/ 	.short	0x0210
        /*009a*/ 	.short	0x0028


	//----- nvinfo : EIATTR_SW_WAR
	.align		4
.L_27:
        /*009c*/ 	.byte	0x04, 0x36
        /*009e*/ 	.short	(.L_29 - .L_28)
.L_28:
        /*00a0*/ 	.word	0x00000008
.L_29:


//--------------------- .nv.callgraph             --------------------------
	.section	.nv.callgraph,"",@"SHT_CUDA_CALLGRAPH"
	.align	4
	.sectionentsize	8
	.align		4
        /*0000*/ 	.word	0x00000000
	.align		4
        /*0004*/ 	.word	0xffffffff
	.align		4
        /*0008*/ 	.word	0x00000000
	.align		4
        /*000c*/ 	.word	0xfffffffe
	.align		4
        /*0010*/ 	.word	0x00000000
	.align		4
        /*0014*/ 	.word	0xfffffffd
	.align		4
        /*0018*/ 	.word	0x00000000
	.align		4
        /*001c*/ 	.word	0xfffffffc


//--------------------- .text.triton_poi_fused_add_1 --------------------------
	.section	.text.triton_poi_fused_add_1,"ax",@progbits
	.sectionflags	@"SHF_BARRIERS=1"
	.align	128
        .global         triton_poi_fused_add_1
        .type           triton_poi_fused_add_1,@function
        .size           triton_poi_fused_add_1,(.L_x_1 - triton_poi_fused_add_1)
        .other          triton_poi_fused_add_1,@"STO_CUDA_ENTRY STV_DEFAULT"
triton_poi_fused_add_1:
.text.triton_poi_fused_add_1:
[----:B------:R-:W0:Y:S02]  /*0000*/  LDC R1, c[0x0][0x28] ;  /* 0x00000a00ff017b82 */ /* 0x000e240000000800 */
[----:B------:R-:W1:Y:S01]  /*0010*/  S2R R12, SR_CTAID.Y ;  /* 0x00000000000c7919 */ /* 0x000e620000002600 */
[----:B------:R-:W2:Y:S01]  /*0020*/  LDC.64 R4, c[0x0][0x218] ;  /* 0x00008600ff047b82 */ /* 0x000ea20000000a00 */
[----:B------:R-:W-:Y:S01]  /*0030*/  ULDC.64 UR6, c[0x0][0x208] ;  /* 0x0000820000067ab9 */ /* 0x000fe20000000a00 */
[----:B------:R-:W3:Y:S01]  /*0040*/  S2R R15, SR_TID.X ;  /* 0x00000000000f7919 */ /* 0x000ee20000002100 */
[----:B------:R-:W4:Y:S05]  /*0050*/  S2R R8, SR_CTAID.X ;  /* 0x0000000000087919 */ /* 0x000f2a0000002500 */
[----:B------:R-:W5:Y:S01]  /*0060*/  LDC.64 R2, c[0x0][0x210] ;  /* 0x00008400ff027b82 */ /* 0x000f620000000a00 */
[----:B-1----:R-:W-:Y:S01]  /*0070*/  IMAD.SHL.U32 R0, R12, 0x10, RZ ;  /* 0x000000100c007824 */ /* 0x002fe200078e00ff */
[----:B---3--:R-:W-:-:S04]  /*0080*/  SHF.R.U32.HI R11, RZ, 0x4, R15 ;  /* 0x00000004ff0b7819 */ /* 0x008fc8000001160f */
[----:B------:R-:W-:Y:S01]  /*0090*/  LOP3.LUT R6, R0, 0xf, R15, 0xf8, !PT ;  /* 0x0000000f00067812 */ /* 0x000fe200078ef80f */
[----:B----4-:R-:W-:Y:S01]  /*00a0*/  IMAD.SHL.U32 R8, R8, 0x2, RZ ;  /* 0x0000000208087824 */ /* 0x010fe200078e00ff */
[----:B------:R-:W-:Y:S02]  /*00b0*/  SGXT.U32 R11, R11, 0x1 ;  /* 0x000000010b0b781a */ /* 0x000fe40000000000 */
[----:B------:R-:W-:Y:S02]  /*00c0*/  SHF.R.S32.HI R7, RZ, 0x1f, R6 ;  /* 0x0000001fff077819 */ /* 0x000fe40000011406 */
[----:B------:R-:W-:Y:S02]  /*00d0*/  ISETP.GE.AND P1, PT, R6, 0x10, PT ;  /* 0x000000100600780c */ /* 0x000fe40003f26270 */
[----:B------:R-:W-:Y:S02]  /*00e0*/  LEA.HI R9, R7, R6, RZ, 0x2 ;  /* 0x0000000607097211 */ /* 0x000fe400078f10ff */
[----:B------:R-:W-:-:S02]  /*00f0*/  LOP3.LUT R7, R8, R11, RZ, 0xfc, !PT ;  /* 0x0000000b08077212 */ /* 0x000fc400078efcff */
[C---:B------:R-:W-:Y:S01]  /*0100*/  LOP3.LUT R13, R9.reuse, 0xfffffffc, RZ, 0xc0, !PT ;  /* 0xfffffffc090d7812 */ /* 0x040fe200078ec0ff */
[----:B------:R-:W-:Y:S01]  /*0110*/  IMAD.SHL.U32 R9, R9, 0x4, RZ ;  /* 0x0000000409097824 */ /* 0x000fe200078e00ff */
[----:B------:R-:W-:-:S03]  /*0120*/  ISETP.GE.AND P0, PT, R7, 0x4, PT ;  /* 0x000000040700780c */ /* 0x000fc60003f06270 */
[C---:B------:R-:W-:Y:S01]  /*0130*/  IMAD.IADD R13, R6.reuse, 0x1, -R13 ;  /* 0x00000001060d7824 */ /* 0x040fe200078e0a0d */
[----:B------:R-:W-:Y:S02]  /*0140*/  LOP3.LUT R10, R9, 0xfffffff0, RZ, 0xc0, !PT ;  /* 0xfffffff0090a7812 */ /* 0x000fe400078ec0ff */
[----:B------:R-:W-:Y:S01]  /*0150*/  ISETP.LT.AND P0, PT, R6, 0x10, !P0 ;  /* 0x000000100600780c */ /* 0x000fe20004701270 */
[----:B------:R-:W-:Y:S02]  /*0160*/  IMAD R7, R7, 0x4, R13 ;  /* 0x0000000407077824 */ /* 0x000fe400078e020d */
[----:B--2---:R-:W-:-:S04]  /*0170*/  IMAD.WIDE R4, R13, 0x4, R4 ;  /* 0x000000040d047825 */ /* 0x004fc800078e0204 */
[----:B------:R-:W-:Y:S02]  /*0180*/  IMAD.IADD R7, R7, 0x1, R10 ;  /* 0x0000000107077824 */ /* 0x000fe400078e020a */
[----:B------:R-:W-:Y:S02]  /*0190*/  IMAD.MOV.U32 R13, RZ, RZ, RZ ;  /* 0x000000ffff0d7224 */ /* 0x000fe400078e00ff */
[----:B------:R-:W-:Y:S02]  /*01a0*/  IMAD.MOV.U32 R10, RZ, RZ, RZ ;  /* 0x000000ffff0a7224 */ /* 0x000fe400078e00ff */
[----:B-----5:R-:W-:Y:S02]  /*01b0*/  IMAD.WIDE R2, R7, 0x4, R2 ;  /* 0x0000000407027825 */ /* 0x020fe400078e0202 */
[----:B------:R-:W2:Y:S01]  /*01c0*/  @!P1 LDG.E.EL R13, desc[UR6][R4.64] ;  /* 0x00000006040d9981 */ /* 0x000ea2000c2e1900 */
[----:B------:R-:W-:Y:S01]  /*01d0*/  SHF.R.U32.HI R9, RZ, 0x1, R15 ;  /* 0x00000001ff097819 */ /* 0x000fe2000001160f */
[----:B------:R-:W1:Y:S02]  /*01e0*/  LDC.64 R6, c[0x0][0x220] ;  /* 0x00008800ff067b82 */ /* 0x000e640000000a00 */
[----:B------:R3:W2:Y:S01]  /*01f0*/  @P0 LDG.E.EL R10, desc[UR6][R2.64] ;  /* 0x00000006020a0981 */ /* 0x0006a2000c2e1900 */
[----:B------:R-:W-:-:S02]  /*0200*/  SGXT.U32 R9, R9, 0x4 ;  /* 0x000000040909781a */ /* 0x000fc40000000000 */
[----:B------:R-:W-:Y:S02]  /*0210*/  SHF.R.S32.HI R12, RZ, 0x1b, R12 ;  /* 0x0000001bff0c7819 */ /* 0x000fe4000001140c */
[----:B------:R-:W-:Y:S02]  /*0220*/  LOP3.LUT R9, R0, R9, RZ, 0xfc, !PT ;  /* 0x0000000900097212 */ /* 0x000fe400078efcff */
[----:B------:R-:W-:Y:S02]  /*0230*/  SGXT R0, R12, 0x1 ;  /* 0x000000010c00781a */ /* 0x000fe40000000200 */
[----:B------:R-:W-:Y:S02]  /*0240*/  LOP3.LUT R8, R8, 0x1, R15, 0xf8, !PT ;  /* 0x0000000108087812 */ /* 0x000fe400078ef80f */
[----:B------:R-:W-:Y:S02]  /*0250*/  LEA.HI R0, R0, R9, RZ, 0x2 ;  /* 0x0000000900007211 */ /* 0x000fe400078f10ff */
[----:B------:R-:W-:-:S03]  /*0260*/  ISETP.GE.AND P0, PT, R8, 0x4, PT ;  /* 0x000000040800780c */ /* 0x000fc60003f06270 */
[----:B------:R-:W-:Y:S01]  /*0270*/  IMAD.SHL.U32 R0, R0, 0x4, RZ ;  /* 0x0000000400007824 */ /* 0x000fe200078e00ff */
[----:B------:R-:W-:-:S04]  /*0280*/  ISETP.LT.AND P0, PT, R9, 0x10, !P0 ;  /* 0x000000100900780c */ /* 0x000fc80004701270 */
[----:B---3--:R-:W-:Y:S01]  /*0290*/  LOP3.LUT R3, R0, 0xfffffff0, RZ, 0xc0, !PT ;  /* 0xfffffff000037812 */ /* 0x008fe200078ec0ff */
[----:B------:R-:W-:-:S03]  /*02a0*/  IMAD.MOV.U32 R0, RZ, RZ, RZ ;  /* 0x000000ffff007224 */ /* 0x000fc600078e00ff */
[----:B------:R-:W-:-:S05]  /*02b0*/  IADD3 R3, R8, 0xc, R3 ;  /* 0x0000000c08037810 */ /* 0x000fca0007ffe003 */
[----:B-1----:R-:W-:-:S05]  /*02c0*/  IMAD.WIDE R2, R3, 0x4, R6 ;  /* 0x0000000403027825 */ /* 0x002fca00078e0206 */
[----:B------:R1:W3:Y:S01]  /*02d0*/  @P0 LDG.E.EL R0, desc[UR6][R2.64] ;  /* 0x0000000602000981 */ /* 0x0002e2000c2e1900 */
[----:B------:R-:W4:Y:S01]  /*02e0*/  S2UR UR5, SR_CgaCtaId ;  /* 0x00000000000579c3 */ /* 0x000f220000008800 */
[----:B------:R-:W-:Y:S01]  /*02f0*/  IMAD.SHL.U32 R4, R15, 0x2, RZ ;  /* 0x000000020f047824 */ /* 0x000fe200078e00ff */
[----:B------:R-:W-:Y:S01]  /*0300*/  UMOV UR4, 0x400 ;  /* 0x0000040000047882 */ /* 0x000fe20000000000 */
[----:B------:R-:W-:-:S03]  /*0310*/  IMAD R9, R9, 0x4, R8 ;  /* 0x0000000409097824 */ /* 0x000fc600078e0208 */
[C---:B------:R-:W-:Y:S02]  /*0320*/  LOP3.LUT R5, R4.reuse, 0x1e, RZ, 0xc0, !PT ;  /* 0x0000001e04057812 */ /* 0x040fe400078ec0ff */
[----:B------:R-:W-:Y:S01]  /*0330*/  LOP3.LUT R11, R11, 0x1e, R4, 0xf8, !PT ;  /* 0x0000001e0b0b7812 */ /* 0x000fe200078ef804 */
[----:B-1----:R-:W1:Y:S01]  /*0340*/  LDC.64 R2, c[0x0][0x228] ;  /* 0x00008a00ff027b82 */ /* 0x002e620000000a00 */
[----:B------:R-:W-:Y:S02]  /*0350*/  LOP3.LUT R7, R4, 0x3c, RZ, 0xc0, !PT ;  /* 0x0000003c04077812 */ /* 0x000fe400078ec0ff */
[----:B------:R-:W-:Y:S01]  /*0360*/  LOP3.LUT R4, R15, 0x1f, RZ, 0xc0, !PT ;  /* 0x0000001f0f047812 */ /* 0x000fe200078ec0ff */
[----:B----4-:R-:W-:-:S06]  /*0370*/  UPRMT UR4, UR5, 0x654, UR4 ;  /* 0x0000065405047896 */ /* 0x010fcc0008000004 */
[----:B------:R-:W-:Y:S01]  /*0380*/  LEA R6, R5, UR4, 0x1 ;  /* 0x0000000405067c11 */ /* 0x000fe2000f8e08ff */
[----:B------:R-:W-:Y:S02]  /*0390*/  VIADD R7, R7, UR4 ;  /* 0x0000000407077c36 */ /* 0x000fe40008000000 */
[----:B-1----:R-:W-:-:S04]  /*03a0*/  IMAD.WIDE R2, R9, 0x4, R2 ;  /* 0x0000000409027825 */ /* 0x002fc800078e0202 */
[----:B------:R-:W-:Y:S02]  /*03b0*/  IMAD R11, R11, 0x4, R6 ;  /* 0x000000040b0b7824 */ /* 0x000fe400078e0206 */
[----:B------:R-:W-:Y:S02]  /*03c0*/  IMAD R4, R4, 0x4, R7 ;  /* 0x0000000404047824 */ /* 0x000fe400078e0207 */
[----:B--2---:R-:W-:-:S05]  /*03d0*/  FADD R10, R13, R10 ;  /* 0x0000000a0d0a7221 */ /* 0x004fca0000000000 */
[----:B------:R-:W-:Y:S01]  /*03e0*/  STS [R11], R10 ;  /* 0x0000000a0b007388 */ /* 0x000fe20000000800 */
[----:B------:R-:W-:Y:S06]  /*03f0*/  BAR.SYNC.DEFER_BLOCKING 0x0 ;  /* 0x0000000000007b1d */ /* 0x000fec0000010000 */
[----:B------:R-:W3:Y:S02]  /*0400*/  LDS R5, [R4] ;  /* 0x0000000004057984 */ /* 0x000ee40000000800 */
[----:B---3--:R-:W-:Y:S01]  /*0410*/  FADD R5, R5, R0 ;  /* 0x0000000005057221 */ /* 0x008fe20000000000 */
[----:B------:R-:W-:Y:S06]  /*0420*/  @!P0 EXIT ;  /* 0x000000000000894d */ /* 0x000fec0003800000 */
[----:B------:R-:W-:Y:S01]  /*0430*/  STG.E desc[UR6][R2.64], R5 ;  /* 0x0000000502007986 */ /* 0x000fe2000c101906 */
[----:B------:R-:W-:Y:S05]  /*0440*/  EXIT ;  /* 0x000000000000794d */ /* 0x000fea0003800000 */
.L_x_0:
[----:B------:R-:W-:-:S00]  /*0450*/  BRA `(.L_x_0) ;  /* 0xfffffffc00fc7947 */ /* 0x000fc0000383ffff */
[----:B------:R-:W-:-:S00]  /*0460*/  NOP ;  /* 0x0000000000007918 */ /* 0x000fc00000000000 */
        /* <DEDUP_REMOVED lines=9> */
.L_x_1:


//--------------------- .nv.shared.triton_poi_fused_add_1 --------------------------
	.section	.nv.shared.triton_poi_fused_add_1,"aw",@nobits
	.sectionflags	@""
	.align	16
	.zero		1024


//--------------------- .nv.constant0.triton_poi_fused_add_1 --------------------------
	.section	.nv.constant0.triton_poi_fused_add_1,"a",@progbits
	.sectionflags	@""
	.align	4
.nv.constant0.triton_poi_fused_add_1:
	.zero		568
